//
// Generated by NVIDIA NVVM Compiler
//
// Compiler Build ID: CL-36424714
// Cuda compilation tools, release 13.0, V13.0.88
// Based on NVVM 20.0.0
//

.version 9.0
.target sm_100
.address_size 64

	// .globl	interleave

.visible .entry interleave(
	.param .u64 .ptr .align 1 interleave_param_0,
	.param .u64 .ptr .align 1 interleave_param_1,
	.param .u64 .ptr .align 1 interleave_param_2,
	.param .u32 interleave_param_3
)
{
	.reg .pred 	%p<7>;
	.reg .b32 	%r<31>;
	.reg .b32 	%f<11>;
	.reg .b64 	%rd<28>;

	ld.param.u64 	%rd4, [interleave_param_0];
	ld.param.u64 	%rd5, [interleave_param_1];
	ld.param.u64 	%rd6, [interleave_param_2];
	ld.param.u32 	%r12, [interleave_param_3];
	cvta.to.global.u64 	%rd1, %rd4;
	cvta.to.global.u64 	%rd2, %rd6;
	cvta.to.global.u64 	%rd3, %rd5;
	mov.u32 	%r13, %ntid.x;
	mov.u32 	%r14, %nctaid.x;
	mul.lo.s32 	%r1, %r13, %r14;
	mov.u32 	%r15, %ctaid.x;
	mov.u32 	%r16, %tid.x;
	mad.lo.s32 	%r29, %r13, %r15, %r16;
	setp.ge.s32 	%p1, %r29, %r12;
	@%p1 bra 	$L__BB0_7;
	add.s32 	%r17, %r29, %r1;
	max.s32 	%r18, %r12, %r17;
	setp.lt.s32 	%p2, %r17, %r12;
	selp.u32 	%r19, 1, 0, %p2;
	add.s32 	%r20, %r17, %r19;
	sub.s32 	%r21, %r18, %r20;
	div.u32 	%r22, %r21, %r1;
	add.s32 	%r3, %r22, %r19;
	and.b32  	%r23, %r3, 3;
	setp.eq.s32 	%p3, %r23, 3;
	@%p3 bra 	$L__BB0_4;
	add.s32 	%r24, %r3, 1;
	and.b32  	%r25, %r24, 3;
	neg.s32 	%r27, %r25;
$L__BB0_3:
	.pragma "nounroll";
	mul.wide.s32 	%rd7, %r29, 8;
	add.s64 	%rd8, %rd1, %rd7;
	mul.wide.s32 	%rd9, %r29, 4;
	add.s64 	%rd10, %rd2, %rd9;
	add.s64 	%rd11, %rd3, %rd9;
	ld.global.nc.f32 	%f1, [%rd11];
	ld.global.nc.f32 	%f2, [%rd10];
	st.global.v2.f32 	[%rd8], {%f1, %f2};
	add.s32 	%r29, %r29, %r1;
	add.s32 	%r27, %r27, 1;
	setp.ne.s32 	%p4, %r27, 0;
	@%p4 bra 	$L__BB0_3;
$L__BB0_4:
	setp.lt.u32 	%p5, %r3, 3;
	@%p5 bra 	$L__BB0_7;
	mul.wide.s32 	%rd17, %r1, 4;
	mul.wide.s32 	%rd20, %r1, 8;
	shl.b32 	%r26, %r1, 2;
$L__BB0_6:
	mul.wide.s32 	%rd12, %r29, 4;
	add.s64 	%rd13, %rd3, %rd12;
	ld.global.nc.f32 	%f3, [%rd13];
	add.s64 	%rd14, %rd2, %rd12;
	ld.global.nc.f32 	%f4, [%rd14];
	mul.wide.s32 	%rd15, %r29, 8;
	add.s64 	%rd16, %rd1, %rd15;
	st.global.v2.f32 	[%rd16], {%f3, %f4};
	add.s64 	%rd18, %rd13, %rd17;
	ld.global.nc.f32 	%f5, [%rd18];
	add.s64 	%rd19, %rd14, %rd17;
	ld.global.nc.f32 	%f6, [%rd19];
	add.s64 	%rd21, %rd16, %rd20;
	st.global.v2.f32 	[%rd21], {%f5, %f6};
	add.s64 	%rd22, %rd18, %rd17;
	ld.global.nc.f32 	%f7, [%rd22];
	add.s64 	%rd23, %rd19, %rd17;
	ld.global.nc.f32 	%f8, [%rd23];
	add.s64 	%rd24, %rd21, %rd20;
	st.global.v2.f32 	[%rd24], {%f7, %f8};
	add.s64 	%rd25, %rd22, %rd17;
	ld.global.nc.f32 	%f9, [%rd25];
	add.s64 	%rd26, %rd23, %rd17;
	ld.global.nc.f32 	%f10, [%rd26];
	add.s64 	%rd27, %rd24, %rd20;
	st.global.v2.f32 	[%rd27], {%f9, %f10};
	add.s32 	%r29, %r26, %r29;
	setp.lt.s32 	%p6, %r29, %r12;
	@%p6 bra 	$L__BB0_6;
$L__BB0_7:
	ret;

}
	// .globl	deinterleave
.visible .entry deinterleave(
	.param .u64 .ptr .align 1 deinterleave_param_0,
	.param .u64 .ptr .align 1 deinterleave_param_1,
	.param .u64 .ptr .align 1 deinterleave_param_2,
	.param .u32 deinterleave_param_3
)
{
	.reg .pred 	%p<7>;
	.reg .b32 	%r<31>;
	.reg .b32 	%f<11>;
	.reg .b64 	%rd<28>;

	ld.param.u64 	%rd4, [deinterleave_param_0];
	ld.param.u64 	%rd5, [deinterleave_param_1];
	ld.param.u64 	%rd6, [deinterleave_param_2];
	ld.param.u32 	%r12, [deinterleave_param_3];
	cvta.to.global.u64 	%rd1, %rd5;
	cvta.to.global.u64 	%rd2, %rd4;
	cvta.to.global.u64 	%rd3, %rd6;
	mov.u32 	%r13, %ntid.x;
	mov.u32 	%r14, %nctaid.x;
	mul.lo.s32 	%r1, %r13, %r14;
	mov.u32 	%r15, %ctaid.x;
	mov.u32 	%r16, %tid.x;
	mad.lo.s32 	%r29, %r13, %r15, %r16;
	setp.ge.s32 	%p1, %r29, %r12;
	@%p1 bra 	$L__BB1_7;
	add.s32 	%r17, %r29, %r1;
	max.s32 	%r18, %r12, %r17;
	setp.lt.s32 	%p2, %r17, %r12;
	selp.u32 	%r19, 1, 0, %p2;
	add.s32 	%r20, %r17, %r19;
	sub.s32 	%r21, %r18, %r20;
	div.u32 	%r22, %r21, %r1;
	add.s32 	%r3, %r22, %r19;
	and.b32  	%r23, %r3, 3;
	setp.eq.s32 	%p3, %r23, 3;
	@%p3 bra 	$L__BB1_4;
	add.s32 	%r24, %r3, 1;
	and.b32  	%r25, %r24, 3;
	neg.s32 	%r27, %r25;
$L__BB1_3:
	.pragma "nounroll";
	mul.wide.s32 	%rd7, %r29, 4;
	add.s64 	%rd8, %rd1, %rd7;
	add.s64 	%rd9, %rd2, %rd7;
	mul.wide.s32 	%rd10, %r29, 8;
	add.s64 	%rd11, %rd3, %rd10;
	ld.global.nc.v2.f32 	{%f1, %f2}, [%rd11];
	st.global.f32 	[%rd9], %f1;
	st.global.f32 	[%rd8], %f2;
	add.s32 	%r29, %r29, %r1;
	add.s32 	%r27, %r27, 1;
	setp.ne.s32 	%p4, %r27, 0;
	@%p4 bra 	$L__BB1_3;
$L__BB1_4:
	setp.lt.u32 	%p5, %r3, 3;
	@%p5 bra 	$L__BB1_7;
	mul.wide.s32 	%rd17, %r1, 8;
	mul.wide.s32 	%rd19, %r1, 4;
	shl.b32 	%r26, %r1, 2;
$L__BB1_6:
	mul.wide.s32 	%rd12, %r29, 8;
	add.s64 	%rd13, %rd3, %rd12;
	ld.global.nc.v2.f32 	{%f3, %f4}, [%rd13];
	mul.wide.s32 	%rd14, %r29, 4;
	add.s64 	%rd15, %rd2, %rd14;
	st.global.f32 	[%rd15], %f3;
	add.s64 	%rd16, %rd1, %rd14;
	st.global.f32 	[%rd16], %f4;
	add.s64 	%rd18, %rd13, %rd17;
	ld.global.nc.v2.f32 	{%f5, %f6}, [%rd18];
	add.s64 	%rd20, %rd15, %rd19;
	st.global.f32 	[%rd20], %f5;
	add.s64 	%rd21, %rd16, %rd19;
	st.global.f32 	[%rd21], %f6;
	add.s64 	%rd22, %rd18, %rd17;
	ld.global.nc.v2.f32 	{%f7, %f8}, [%rd22];
	add.s64 	%rd23, %rd20, %rd19;
	st.global.f32 	[%rd23], %f7;
	add.s64 	%rd24, %rd21, %rd19;
	st.global.f32 	[%rd24], %f8;
	add.s64 	%rd25, %rd22, %rd17;
	ld.global.nc.v2.f32 	{%f9, %f10}, [%rd25];
	add.s64 	%rd26, %rd23, %rd19;
	st.global.f32 	[%rd26], %f9;
	add.s64 	%rd27, %rd24, %rd19;
	st.global.f32 	[%rd27], %f10;
	add.s32 	%r29, %r26, %r29;
	setp.lt.s32 	%p6, %r29, %r12;
	@%p6 bra 	$L__BB1_6;
$L__BB1_7:
	ret;

}


// ===== COMPILED SASS (sm_100) =====

	.target	sm_100

	.elftype	@"ET_EXEC"


//--------------------- .note.nv.tkinfo           --------------------------
	.section	.note.nv.tkinfo,"",@"SHT_NOTE"
	.sectionflags	@"SHF_NOTE_NV_TKINFO"
	.tkinfo
        /*0018*/ 	.word	0x00000002
        /*0030*/ 	.string	""
        /*0030*/ 	.string	"ptxas"
        /*0030*/ 	.string	"Cuda compilation tools, release 13.0, V13.0.88"
        /*0030*/ 	.string	"Build cuda_13.0.r13.0/compiler.36424714_0"
        /*0030*/ 	.string	"-arch sm_100 -m 64 "



//--------------------- .note.nv.cuinfo           --------------------------
	.section	.note.nv.cuinfo,"",@"SHT_NOTE"
	.sectionflags	@"SHF_NOTE_NV_CUINFO"
        /*0018*/ 	.short	0x0002
        /*001a*/ 	.short	0x0064
        /*001c*/ 	.short	0x0082
	.zero		2


//--------------------- .nv.info                  --------------------------
	.section	.nv.info,"",@"SHT_CUDA_INFO"
	.align	4


	//----- nvinfo : EIATTR_REGCOUNT
	.align		4
        /*0000*/ 	.byte	0x04, 0x2f
        /*0002*/ 	.short	(.L_1 - .L_0)
	.align		4
.L_0:
        /*0004*/ 	.word	index@(interleave)
        /*0008*/ 	.word	0x00000020


	//----- nvinfo : EIATTR_FRAME_SIZE
	.align		4
.L_1:
        /*000c*/ 	.byte	0x04, 0x11
        /*000e*/ 	.short	(.L_3 - .L_2)
	.align		4
.L_2:
        /*0010*/ 	.word	index@(interleave)
        /*0014*/ 	.word	0x00000000


	//----- nvinfo : EIATTR_REGCOUNT
	.align		4
.L_3:
        /*0018*/ 	.byte	0x04, 0x2f
        /*001a*/ 	.short	(.L_5 - .L_4)
	.align		4
.L_4:
        /*001c*/ 	.word	index@(deinterleave)
        /*0020*/ 	.word	0x00000020


	//----- nvinfo : EIATTR_FRAME_SIZE
	.align		4
.L_5:
        /*0024*/ 	.byte	0x04, 0x11
        /*0026*/ 	.short	(.L_7 - .L_6)
	.align		4
.L_6:
        /*0028*/ 	.word	index@(deinterleave)
        /*002c*/ 	.word	0x00000000


	//----- nvinfo : EIATTR_MIN_STACK_SIZE
	.align		4
.L_7:
        /*0030*/ 	.byte	0x04, 0x12
        /*0032*/ 	.short	(.L_9 - .L_8)
	.align		4
.L_8:
        /*0034*/ 	.word	index@(deinterleave)
        /*0038*/ 	.word	0x00000000


	//----- nvinfo : EIATTR_MIN_STACK_SIZE
	.align		4
.L_9:
        /*003c*/ 	.byte	0x04, 0x12
        /*003e*/ 	.short	(.L_11 - .L_10)
	.align		4
.L_10:
        /*0040*/ 	.word	index@(interleave)
        /*0044*/ 	.word	0x00000000
.L_11:


//--------------------- .nv.compat                --------------------------
	.section	.nv.compat,"",@"SHT_CUDA_COMPAT_INFO"
	.align	4
        /*0000*/ 	.byte	0x02, 0x09, 0x00, 0x00, 0x02, 0x02, 0x01, 0x00, 0x02, 0x05, 0x05, 0x00, 0x03, 0x07, 0x01, 0x01
        /*0010*/ 	.byte	0x02, 0x03, 0x00, 0x00, 0x02, 0x06, 0x01, 0x00, 0x04, 0x0b, 0x08, 0x00, 0x09, 0x00, 0x00, 0x00
        /*0020*/ 	.byte	0x00, 0x00, 0x00, 0x00


//--------------------- .nv.info.deinterleave     --------------------------
	.section	.nv.info.deinterleave,"",@"SHT_CUDA_INFO"
	.sectionflags	@""
	.align	4


	//----- nvinfo : EIATTR_CUDA_API_VERSION
	.align		4
        /*0000*/ 	.byte	0x04, 0x37
        /*0002*/ 	.short	(.L_13 - .L_12)
.L_12:
        /*0004*/ 	.word	0x00000082


	//----- nvinfo : EIATTR_KPARAM_INFO
	.align		4
.L_13:
        /*0008*/ 	.byte	0x04, 0x17
        /*000a*/ 	.short	(.L_15 - .L_14)
.L_14:
        /*000c*/ 	.word	0x00000000
        /*0010*/ 	.short	0x0003
        /*0012*/ 	.short	0x0018
        /*0014*/ 	.byte	0x00, 0xf0, 0x11, 0x00


	//----- nvinfo : EIATTR_KPARAM_INFO
	.align		4
.L_15:
        /*0018*/ 	.byte	0x04, 0x17
        /*001a*/ 	.short	(.L_17 - .L_16)
.L_16:
        /*001c*/ 	.word	0x00000000
        /*0020*/ 	.short	0x0002
        /*0022*/ 	.short	0x0010
        /*0024*/ 	.byte	0x00, 0xf5, 0x21, 0x00


	//----- nvinfo : EIATTR_KPARAM_INFO
	.align		4
.L_17:
        /*0028*/ 	.byte	0x04, 0x17
        /*002a*/ 	.short	(.L_19 - .L_18)
.L_18:
        /*002c*/ 	.word	0x00000000
        /*0030*/ 	.short	0x0001
        /*0032*/ 	.short	0x0008
        /*0034*/ 	.byte	0x00, 0xf5, 0x21, 0x00


	//----- nvinfo : EIATTR_KPARAM_INFO
	.align		4
.L_19:
        /*0038*/ 	.byte	0x04, 0x17
        /*003a*/ 	.short	(.L_21 - .L_20)
.L_20:
        /*003c*/ 	.word	0x00000000
        /*0040*/ 	.short	0x0000
        /*0042*/ 	.short	0x0000
        /*0044*/ 	.byte	0x00, 0xf5, 0x21, 0x00


	//----- nvinfo : EIATTR_SPARSE_MMA_MASK
	.align		4
.L_21:
        /*0048*/ 	.byte	0x03, 0x50
        /*004a*/ 	.short	0x0000


	//----- nvinfo : EIATTR_MAXREG_COUNT
	.align		4
        /*004c*/ 	.byte	0x03, 0x1b
        /*004e*/ 	.short	0x00ff


	//----- nvinfo : EIATTR_MERCURY_ISA_VERSION
	.align		4
        /*0050*/ 	.byte	0x03, 0x5f
        /*0052*/ 	.short	0x0101


	//----- nvinfo : EIATTR_VRC_CTA_INIT_COUNT
	.align		4
        /*0054*/ 	.byte	0x02, 0x4a
	.zero		1
	.zero		1


	//----- nvinfo : EIATTR_EXIT_INSTR_OFFSETS
	.align		4
        /*0058*/ 	.byte	0x04, 0x1c
        /*005a*/ 	.short	(.L_23 - .L_22)


	//   ....[0]....
.L_22:
        /*005c*/ 	.word	0x00000090


	//   ....[1]....
        /*0060*/ 	.word	0x000003c0


	//   ....[2]....
        /*0064*/ 	.word	0x00000580


	//----- nvinfo : EIATTR_CRS_STACK_SIZE
	.align		4
.L_23:
        /*0068*/ 	.byte	0x04, 0x1e
        /*006a*/ 	.short	(.L_25 - .L_24)
.L_24:
        /*006c*/ 	.word	0x00000000


	//----- nvinfo : EIATTR_CBANK_PARAM_SIZE
	.align		4
.L_25:
        /*0070*/ 	.byte	0x03, 0x19
        /*0072*/ 	.short	0x001c


	//----- nvinfo : EIATTR_PARAM_CBANK
	.align		4
        /*0074*/ 	.byte	0x04, 0x0a
        /*0076*/ 	.short	(.L_27 - .L_26)
	.align		4
.L_26:
        /*0078*/ 	.word	index@(.nv.constant0.deinterleave)
        /*007c*/ 	.short	0x0380
        /*007e*/ 	.short	0x001c


	//----- nvinfo : EIATTR_SW_WAR
	.align		4
.L_27:
        /*0080*/ 	.byte	0x04, 0x36
        /*0082*/ 	.short	(.L_29 - .L_28)
.L_28:
        /*0084*/ 	.word	0x00000008
.L_29:


//--------------------- .nv.info.interleave       --------------------------
	.section	.nv.info.interleave,"",@"SHT_CUDA_INFO"
	.sectionflags	@""
	.align	4


	//----- nvinfo : EIATTR_CUDA_API_VERSION
	.align		4
        /*0000*/ 	.byte	0x04, 0x37
        /*0002*/ 	.short	(.L_31 - .L_30)
.L_30:
        /*0004*/ 	.word	0x00000082


	//----- nvinfo : EIATTR_KPARAM_INFO
	.align		4
.L_31:
        /*0008*/ 	.byte	0x04, 0x17
        /*000a*/ 	.short	(.L_33 - .L_32)
.L_32:
        /*000c*/ 	.word	0x00000000
        /*0010*/ 	.short	0x0003
        /*0012*/ 	.short	0x0018
        /*0014*/ 	.byte	0x00, 0xf0, 0x11, 0x00


	//----- nvinfo : EIATTR_KPARAM_INFO
	.align		4
.L_33:
        /*0018*/ 	.byte	0x04, 0x17
        /*001a*/ 	.short	(.L_35 - .L_34)
.L_34:
        /*001c*/ 	.word	0x00000000
        /*0020*/ 	.short	0x0002
        /*0022*/ 	.short	0x0010
        /*0024*/ 	.byte	0x00, 0xf5, 0x21, 0x00


	//----- nvinfo : EIATTR_KPARAM_INFO
	.align		4
.L_35:
        /*0028*/ 	.byte	0x04, 0x17
        /*002a*/ 	.short	(.L_37 - .L_36)
.L_36:
        /*002c*/ 	.word	0x00000000
        /*0030*/ 	.short	0x0001
        /*0032*/ 	.short	0x0008
        /*0034*/ 	.byte	0x00, 0xf5, 0x21, 0x00


	//----- nvinfo : EIATTR_KPARAM_INFO
	.align		4
.L_37:
        /*0038*/ 	.byte	0x04, 0x17
        /*003a*/ 	.short	(.L_39 - .L_38)
.L_38:
        /*003c*/ 	.word	0x00000000
        /*0040*/ 	.short	0x0000
        /*0042*/ 	.short	0x0000
        /*0044*/ 	.byte	0x00, 0xf5, 0x21, 0x00


	//----- nvinfo : EIATTR_SPARSE_MMA_MASK
	.align		4
.L_39:
        /*0048*/ 	.byte	0x03, 0x50
        /*004a*/ 	.short	0x0000


	//----- nvinfo : EIATTR_MAXREG_COUNT
	.align		4
        /*004c*/ 	.byte	0x03, 0x1b
        /*004e*/ 	.short	0x00ff


	//----- nvinfo : EIATTR_MERCURY_ISA_VERSION
	.align		4
        /*0050*/ 	.byte	0x03, 0x5f
        /*0052*/ 	.short	0x0101


	//----- nvinfo : EIATTR_VRC_CTA_INIT_COUNT
	.align		4
        /*0054*/ 	.byte	0x02, 0x4a
	.zero		1
	.zero		1


	//----- nvinfo : EIATTR_EXIT_INSTR_OFFSETS
	.align		4
        /*0058*/ 	.byte	0x04, 0x1c
        /*005a*/ 	.short	(.L_41 - .L_40)


	//   ....[0]....
.L_40:
        /*005c*/ 	.word	0x00000090


	//   ....[1]....
        /*0060*/ 	.word	0x00000390


	//   ....[2]....
        /*0064*/ 	.word	0x00000580


	//----- nvinfo : EIATTR_CRS_STACK_SIZE
	.align		4
.L_41:
        /*0068*/ 	.byte	0x04, 0x1e
        /*006a*/ 	.short	(.L_43 - .L_42)
.L_42:
        /*006c*/ 	.word	0x00000000


	//----- nvinfo : EIATTR_CBANK_PARAM_SIZE
	.align		4
.L_43:
        /*0070*/ 	.byte	0x03, 0x19
        /*0072*/ 	.short	0x001c


	//----- nvinfo : EIATTR_PARAM_CBANK
	.align		4
        /*0074*/ 	.byte	0x04, 0x0a
        /*0076*/ 	.short	(.L_45 - .L_44)
	.align		4
.L_44:
        /*0078*/ 	.word	index@(.nv.constant0.interleave)
        /*007c*/ 	.short	0x0380
        /*007e*/ 	.short	0x001c


	//----- nvinfo : EIATTR_SW_WAR
	.align		4
.L_45:
        /*0080*/ 	.byte	0x04, 0x36
        /*0082*/ 	.short	(.L_47 - .L_46)
.L_46:
        /*0084*/ 	.word	0x00000008
.L_47:


//--------------------- .nv.callgraph             --------------------------
	.section	.nv.callgraph,"",@"SHT_CUDA_CALLGRAPH"
	.align	4
	.sectionentsize	8
	.align		4
        /*0000*/ 	.word	0x00000000
	.align		4
        /*0004*/ 	.word	0xffffffff
	.align		4
        /*0008*/ 	.word	0x00000000
	.align		4
        /*000c*/ 	.word	0xfffffffe
	.align		4
        /*0010*/ 	.word	0x00000000
	.align		4
        /*0014*/ 	.word	0xfffffffd
	.align		4
        /*0018*/ 	.word	0x00000000
	.align		4
        /*001c*/ 	.word	0xfffffffc


//--------------------- .text.deinterleave        --------------------------
	.section	.text.deinterleave,"ax",@progbits
	.align	128
        .global         deinterleave
        .type           deinterleave,@function
        .size           deinterleave,(.L_x_10 - deinterleave)
        .other          deinterleave,@"STO_CUDA_ENTRY STV_DEFAULT"
deinterleave:
.text.deinterleave:
[----:B------:R-:W-:Y:S01]  /*0000*/  LDC R1, c[0x0][0x37c] ;  /* 0x0000df00ff017b82 */ /* 0x000fe20000000800 */
[----:B------:R-:W0:Y:S01]  /*0010*/  S2R R9, SR_CTAID.X ;  /* 0x0000000000097919 */ /* 0x000e220000002500 */
[----:B------:R-:W1:Y:S06]  /*0020*/  LDCU UR4, c[0x0][0x360] ;  /* 0x00006c00ff0477ac */ /* 0x000e6c0008000800 */
[----:B------:R-:W1:Y:S01]  /*0030*/  LDC R0, c[0x0][0x370] ;  /* 0x0000dc00ff007b82 */ /* 0x000e620000000800 */
[----:B------:R-:W0:Y:S01]  /*0040*/  S2R R2, SR_TID.X ;  /* 0x0000000000027919 */ /* 0x000e220000002100 */
[----:B------:R-:W2:Y:S01]  /*0050*/  LDCU UR6, c[0x0][0x398] ;  /* 0x00007300ff0677ac */ /* 0x000ea20008000800 */
[----:B-1----:R-:W-:-:S02]  /*0060*/  IMAD R0, R0, UR4, RZ ;  /* 0x0000000400007c24 */ /* 0x002fc4000f8e02ff */
[----:B0-----:R-:W-:-:S05]  /*0070*/  IMAD R9, R9, UR4, R2 ;  /* 0x0000000409097c24 */ /* 0x001fca000f8e0202 */
[----:B--2---:R-:W-:-:S13]  /*0080*/  ISETP.GE.AND P0, PT, R9, UR6, PT ;  /* 0x0000000609007c0c */ /* 0x004fda000bf06270 */
[----:B------:R-:W-:Y:S05]  /*0090*/  @P0 EXIT ;  /* 0x000000000000094d */ /* 0x000fea0003800000 */
[----:B------:R-:W0:Y:S01]  /*00a0*/  I2F.U32.RP R6, R0 ;  /* 0x0000000000067306 */ /* 0x000e220000209000 */
[C---:B------:R-:W-:Y:S01]  /*00b0*/  IMAD.IADD R4, R0.reuse, 0x1, R9 ;  /* 0x0000000100047824 */ /* 0x040fe200078e0209 */
[----:B------:R-:W-:Y:S01]  /*00c0*/  IADD3 R7, PT, PT, RZ, -R0, RZ ;  /* 0x80000000ff077210 */ /* 0x000fe20007ffe0ff */
[----:B------:R-:W1:Y:S01]  /*00d0*/  LDCU.64 UR4, c[0x0][0x358] ;  /* 0x00006b00ff0477ac */ /* 0x000e620008000a00 */
[----:B------:R-:W-:Y:S01]  /*00e0*/  ISETP.NE.U32.AND P2, PT, R0, RZ, PT ;  /* 0x000000ff0000720c */ /* 0x000fe20003f45070 */
[----:B------:R-:W-:Y:S01]  /*00f0*/  BSSY.RECONVERGENT B0, `(.L_x_0) ;  /* 0x000002c000007945 */ /* 0x000fe20003800200 */
[C---:B------:R-:W-:Y:S02]  /*0100*/  ISETP.GE.AND P0, PT, R4.reuse, UR6, PT ;  /* 0x0000000604007c0c */ /* 0x040fe4000bf06270 */
[----:B------:R-:W-:Y:S02]  /*0110*/  VIMNMX R5, PT, PT, R4, UR6, !PT ;  /* 0x0000000604057c48 */ /* 0x000fe4000ffe0100 */
[----:B------:R-:W-:-:S04]  /*0120*/  SEL R8, RZ, 0x1, P0 ;  /* 0x00000001ff087807 */ /* 0x000fc80000000000 */
[----:B------:R-:W-:Y:S01]  /*0130*/  IADD3 R5, PT, PT, R5, -R4, -R8 ;  /* 0x8000000405057210 */ /* 0x000fe20007ffe808 */
[----:B0-----:R-:W0:Y:S02]  /*0140*/  MUFU.RCP R6, R6 ;  /* 0x0000000600067308 */ /* 0x001e240000001000 */
[----:B0-----:R-:W-:-:S06]  /*0150*/  IADD3 R2, PT, PT, R6, 0xffffffe, RZ ;  /* 0x0ffffffe06027810 */ /* 0x001fcc0007ffe0ff */
[----:B------:R0:W2:Y:S02]  /*0160*/  F2I.FTZ.U32.TRUNC.NTZ R3, R2 ;  /* 0x0000000200037305 */ /* 0x0000a4000021f000 */
[----:B0-----:R-:W-:Y:S02]  /*0170*/  HFMA2 R2, -RZ, RZ, 0, 0 ;  /* 0x00000000ff027431 */ /* 0x001fe400000001ff */
[----:B--2---:R-:W-:-:S04]  /*0180*/  IMAD R7, R7, R3, RZ ;  /* 0x0000000307077224 */ /* 0x004fc800078e02ff */
[----:B------:R-:W-:-:S06]  /*0190*/  IMAD.HI.U32 R6, R3, R7, R2 ;  /* 0x0000000703067227 */ /* 0x000fcc00078e0002 */
[----:B------:R-:W-:Y:S02]  /*01a0*/  IMAD.HI.U32 R11, R6, R5, RZ ;  /* 0x00000005060b7227 */ /* 0x000fe400078e00ff */
[----:B------:R-:W0:Y:S03]  /*01b0*/  LDC.64 R6, c[0x0][0x390] ;  /* 0x0000e400ff067b82 */ /* 0x000e260000000a00 */
[----:B------:R-:W-:-:S05]  /*01c0*/  IADD3 R2, PT, PT, -R11, RZ, RZ ;  /* 0x000000ff0b027210 */ /* 0x000fca0007ffe1ff */
[----:B------:R-:W-:Y:S02]  /*01d0*/  IMAD R5, R0, R2, R5 ;  /* 0x0000000200057224 */ /* 0x000fe400078e0205 */
[----:B------:R-:W2:Y:S03]  /*01e0*/  LDC.64 R2, c[0x0][0x388] ;  /* 0x0000e200ff027b82 */ /* 0x000ea60000000a00 */
[----:B------:R-:W-:-:S13]  /*01f0*/  ISETP.GE.U32.AND P0, PT, R5, R0, PT ;  /* 0x000000000500720c */ /* 0x000fda0003f06070 */
[----:B------:R-:W-:Y:S01]  /*0200*/  @P0 IMAD.IADD R5, R5, 0x1, -R0 ;  /* 0x0000000105050824 */ /* 0x000fe200078e0a00 */
[----:B------:R-:W-:-:S04]  /*0210*/  @P0 IADD3 R11, PT, PT, R11, 0x1, RZ ;  /* 0x000000010b0b0810 */ /* 0x000fc80007ffe0ff */
[----:B------:R-:W-:Y:S02]  /*0220*/  ISETP.GE.U32.AND P1, PT, R5, R0, PT ;  /* 0x000000000500720c */ /* 0x000fe40003f26070 */
[----:B------:R-:W3:Y:S11]  /*0230*/  LDC.64 R4, c[0x0][0x380] ;  /* 0x0000e000ff047b82 */ /* 0x000ef60000000a00 */
[----:B------:R-:W-:-:S02]  /*0240*/  @P1 IADD3 R11, PT, PT, R11, 0x1, RZ ;  /* 0x000000010b0b1810 */ /* 0x000fc40007ffe0ff */
[----:B------:R-:W-:-:S05]  /*0250*/  @!P2 LOP3.LUT R11, RZ, R0, RZ, 0x33, !PT ;  /* 0x00000000ff0ba212 */ /* 0x000fca00078e33ff */
[----:B------:R-:W-:-:S05]  /*0260*/  IMAD.IADD R8, R8, 0x1, R11 ;  /* 0x0000000108087824 */ /* 0x000fca00078e020b */
[C---:B------:R-:W-:Y:S02]  /*0270*/  LOP3.LUT R10, R8.reuse, 0x3, RZ, 0xc0, !PT ;  /* 0x00000003080a7812 */ /* 0x040fe400078ec0ff */
[----:B------:R-:W-:Y:S02]  /*0280*/  ISETP.GE.U32.AND P1, PT, R8, 0x3, PT ;  /* 0x000000030800780c */ /* 0x000fe40003f26070 */
[----:B------:R-:W-:-:S13]  /*0290*/  ISETP.NE.AND P0, PT, R10, 0x3, PT ;  /* 0x000000030a00780c */ /* 0x000fda0003f05270 */
[----:B012---:R-:W-:Y:S05]  /*02a0*/  @!P0 BRA `(.L_x_1) ;  /* 0x0000000000408947 */ /* 0x007fea0003800000 */
[----:B------:R-:W0:Y:S01]  /*02b0*/  LDC.64 R10, c[0x0][0x390] ;  /* 0x0000e400ff0a7b82 */ /* 0x000e220000000a00 */
[----:B------:R-:W-:-:S04]  /*02c0*/  IADD3 R8, PT, PT, R8, 0x1, RZ ;  /* 0x0000000108087810 */ /* 0x000fc80007ffe0ff */
[----:B------:R-:W-:-:S03]  /*02d0*/  LOP3.LUT R8, R8, 0x3, RZ, 0xc0, !PT ;  /* 0x0000000308087812 */ /* 0x000fc600078ec0ff */
[----:B------:R-:W1:Y:S01]  /*02e0*/  LDC.64 R12, c[0x0][0x380] ;  /* 0x0000e000ff0c7b82 */ /* 0x000e620000000a00 */
[----:B------:R-:W-:-:S07]  /*02f0*/  IADD3 R8, PT, PT, -R8, RZ, RZ ;  /* 0x000000ff08087210 */ /* 0x000fce0007ffe1ff */
[----:B------:R-:W2:Y:S02]  /*0300*/  LDC.64 R14, c[0x0][0x388] ;  /* 0x0000e200ff0e7b82 */ /* 0x000ea40000000a00 */
.L_x_2:
[----:B0---4-:R-:W-:-:S06]  /*0310*/  IMAD.WIDE R20, R9, 0x8, R10 ;  /* 0x0000000809147825 */ /* 0x011fcc00078e020a */
[----:B------:R-:W4:Y:S01]  /*0320*/  LDG.E.64.CONSTANT R20, desc[UR4][R20.64] ;  /* 0x0000000414147981 */ /* 0x000f22000c1e9b00 */
[----:B-1----:R-:W-:-:S04]  /*0330*/  IMAD.WIDE R18, R9, 0x4, R12 ;  /* 0x0000000409127825 */ /* 0x002fc800078e020c */
[----:B--2---:R-:W-:Y:S01]  /*0340*/  IMAD.WIDE R16, R9, 0x4, R14 ;  /* 0x0000000409107825 */ /* 0x004fe200078e020e */
[----:B------:R-:W-:-:S03]  /*0350*/  IADD3 R9, PT, PT, R0, R9, RZ ;  /* 0x0000000900097210 */ /* 0x000fc60007ffe0ff */
[----:B------:R-:W-:-:S05]  /*0360*/  VIADD R8, R8, 0x1 ;  /* 0x0000000108087836 */ /* 0x000fca0000000000 */
[----:B------:R-:W-:Y:S01]  /*0370*/  ISETP.NE.AND P0, PT, R8, RZ, PT ;  /* 0x000000ff0800720c */ /* 0x000fe20003f05270 */
[----:B----4-:R4:W-:Y:S04]  /*0380*/  STG.E desc[UR4][R18.64], R20 ;  /* 0x0000001412007986 */ /* 0x0109e8000c101904 */
[----:B------:R4:W-:Y:S08]  /*0390*/  STG.E desc[UR4][R16.64], R21 ;  /* 0x0000001510007986 */ /* 0x0009f0000c101904 */
[----:B------:R-:W-:Y:S05]  /*03a0*/  @P0 BRA `(.L_x_2) ;  /* 0xfffffffc00d80947 */ /* 0x000fea000383ffff */
.L_x_1:
[----:B------:R-:W-:Y:S05]  /*03b0*/  BSYNC.RECONVERGENT B0 ;  /* 0x0000000000007941 */ /* 0x000fea0003800200 */
.L_x_0:
[----:B------:R-:W-:Y:S05]  /*03c0*/  @!P1 EXIT ;  /* 0x000000000000994d */ /* 0x000fea0003800000 */
.L_x_3:
[----:B------:R-:W-:-:S04]  /*03d0*/  IMAD.WIDE R10, R9, 0x8, R6 ;  /* 0x00000008090a7825 */ /* 0x000fc800078e0206 */
[C---:B--2---:R-:W-:Y:S02]  /*03e0*/  IMAD.WIDE R12, R0.reuse, 0x8, R10 ;  /* 0x00000008000c7825 */ /* 0x044fe400078e020a */
[----:B------:R-:W2:Y:S02]  /*03f0*/  LDG.E.64.CONSTANT R10, desc[UR4][R10.64] ;  /* 0x000000040a0a7981 */ /* 0x000ea4000c1e9b00 */
[C---:B------:R-:W-:Y:S02]  /*0400*/  IMAD.WIDE R14, R0.reuse, 0x8, R12 ;  /* 0x00000008000e7825 */ /* 0x040fe400078e020c */
[----:B------:R-:W5:Y:S02]  /*0410*/  LDG.E.64.CONSTANT R12, desc[UR4][R12.64] ;  /* 0x000000040c0c7981 */ /* 0x000f64000c1e9b00 */
[----:B----4-:R-:W-:Y:S02]  /*0420*/  IMAD.WIDE R18, R0, 0x8, R14 ;  /* 0x0000000800127825 */ /* 0x010fe400078e020e */
[----:B------:R-:W4:Y:S04]  /*0430*/  LDG.E.64.CONSTANT R14, desc[UR4][R14.64] ;  /* 0x000000040e0e7981 */ /* 0x000f28000c1e9b00 */
[----:B------:R-:W4:Y:S01]  /*0440*/  LDG.E.64.CONSTANT R18, desc[UR4][R18.64] ;  /* 0x0000000412127981 */ /* 0x000f22000c1e9b00 */
[----:B---3--:R-:W-:-:S04]  /*0450*/  IMAD.WIDE R20, R9, 0x4, R4 ;  /* 0x0000000409147825 */ /* 0x008fc800078e0204 */
[----:B------:R-:W-:Y:S01]  /*0460*/  IMAD.WIDE R24, R9, 0x4, R2 ;  /* 0x0000000409187825 */ /* 0x000fe200078e0202 */
[----:B------:R-:W-:-:S03]  /*0470*/  LEA R9, R0, R9, 0x2 ;  /* 0x0000000900097211 */ /* 0x000fc600078e10ff */
[----:B------:R-:W-:Y:S01]  /*0480*/  IMAD.WIDE R26, R0, 0x4, R20 ;  /* 0x00000004001a7825 */ /* 0x000fe200078e0214 */
[----:B------:R-:W-:-:S03]  /*0490*/  ISETP.GE.AND P0, PT, R9, UR6, PT ;  /* 0x0000000609007c0c */ /* 0x000fc6000bf06270 */
[----:B------:R-:W-:-:S04]  /*04a0*/  IMAD.WIDE R16, R0, 0x4, R24 ;  /* 0x0000000400107825 */ /* 0x000fc800078e0218 */
[----:B------:R-:W-:-:S04]  /*04b0*/  IMAD.WIDE R22, R0, 0x4, R26 ;  /* 0x0000000400167825 */ /* 0x000fc800078e021a */
[C---:B------:R-:W-:Y:S01]  /*04c0*/  IMAD.WIDE R28, R0.reuse, 0x4, R22 ;  /* 0x00000004001c7825 */ /* 0x040fe200078e0216 */
[----:B--2---:R0:W-:Y:S04]  /*04d0*/  STG.E desc[UR4][R20.64], R10 ;  /* 0x0000000a14007986 */ /* 0x0041e8000c101904 */
[----:B------:R1:W-:Y:S04]  /*04e0*/  STG.E desc[UR4][R24.64], R11 ;  /* 0x0000000b18007986 */ /* 0x0003e8000c101904 */
[----:B-----5:R2:W-:Y:S01]  /*04f0*/  STG.E desc[UR4][R26.64], R12 ;  /* 0x0000000c1a007986 */ /* 0x0205e2000c101904 */
[----:B0-----:R-:W-:-:S03]  /*0500*/  IMAD.WIDE R20, R0, 0x4, R16 ;  /* 0x0000000400147825 */ /* 0x001fc600078e0210 */
[----:B------:R2:W-:Y:S04]  /*0510*/  STG.E desc[UR4][R16.64], R13 ;  /* 0x0000000d10007986 */ /* 0x0005e8000c101904 */
[----:B----4-:R2:W-:Y:S01]  /*0520*/  STG.E desc[UR4][R22.64], R14 ;  /* 0x0000000e16007986 */ /* 0x0105e2000c101904 */
[----:B-1----:R-:W-:-:S03]  /*0530*/  IMAD.WIDE R24, R0, 0x4, R20 ;  /* 0x0000000400187825 */ /* 0x002fc600078e0214 */
[----:B------:R2:W-:Y:S04]  /*0540*/  STG.E desc[UR4][R20.64], R15 ;  /* 0x0000000f14007986 */ /* 0x0005e8000c101904 */
[----:B------:R2:W-:Y:S04]  /*0550*/  STG.E desc[UR4][R28.64], R18 ;  /* 0x000000121c007986 */ /* 0x0005e8000c101904 */
[----:B------:R2:W-:Y:S01]  /*0560*/  STG.E desc[UR4][R24.64], R19 ;  /* 0x0000001318007986 */ /* 0x0005e2000c101904 */
[----:B------:R-:W-:Y:S05]  /*0570*/  @!P0 BRA `(.L_x_3) ;  /* 0xfffffffc00948947 */ /* 0x000fea000383ffff */
[----:B------:R-:W-:Y:S05]  /*0580*/  EXIT ;  /* 0x000000000000794d */ /* 0x000fea0003800000 */
.L_x_4:
[----:B------:R-:W-:-:S00]  /*0590*/  BRA `(.L_x_4) ;  /* 0xfffffffc00fc7947 */ /* 0x000fc0000383ffff */
[----:B------:R-:W-:-:S00]  /*05a0*/  NOP ;  /* 0x0000000000007918 */ /* 0x000fc00000000000 */
        /* <DEDUP_REMOVED lines=13> */
.L_x_10:


//--------------------- .text.interleave          --------------------------
	.section	.text.interleave,"ax",@progbits
	.align	128
        .global         interleave
        .type           interleave,@function
        .size           interleave,(.L_x_11 - interleave)
        .other          interleave,@"STO_CUDA_ENTRY STV_DEFAULT"
interleave:
.text.interleave:
        /* <DEDUP_REMOVED lines=26> */
[----:B------:R-:W-:-:S05]  /*01a0*/  IMAD.HI.U32 R5, R8, R7, RZ ;  /* 0x0000000708057227 */ /* 0x000fca00078e00ff */
[----:B------:R-:W-:-:S05]  /*01b0*/  IADD3 R2, PT, PT, -R5, RZ, RZ ;  /* 0x000000ff05027210 */ /* 0x000fca0007ffe1ff */
[----:B------:R-:W-:-:S05]  /*01c0*/  IMAD R7, R0, R2, R7 ;  /* 0x0000000200077224 */ /* 0x000fca00078e0207 */
[----:B------:R-:W-:-:S13]  /*01d0*/  ISETP.GE.U32.AND P0, PT, R7, R0, PT ;  /* 0x000000000700720c */ /* 0x000fda0003f06070 */
[----:B------:R-:W-:Y:S01]  /*01e0*/  @P0 IMAD.IADD R7, R7, 0x1, -R0 ;  /* 0x0000000107070824 */ /* 0x000fe200078e0a00 */
[----:B------:R-:W-:-:S04]  /*01f0*/  @P0 IADD3 R5, PT, PT, R5, 0x1, RZ ;  /* 0x0000000105050810 */ /* 0x000fc80007ffe0ff */
[----:B------:R-:W-:-:S13]  /*0200*/  ISETP.GE.U32.AND P1, PT, R7, R0, PT ;  /* 0x000000000700720c */ /* 0x000fda0003f26070 */
[----:B------:R-:W-:Y:S02]  /*0210*/  @P1 IADD3 R5, PT, PT, R5, 0x1, RZ ;  /* 0x0000000105051810 */ /* 0x000fe40007ffe0ff */
[----:B------:R-:W-:-:S05]  /*0220*/  @!P2 LOP3.LUT R5, RZ, R0, RZ, 0x33, !PT ;  /* 0x00000000ff05a212 */ /* 0x000fca00078e33ff */
[----:B------:R-:W-:-:S05]  /*0230*/  IMAD.IADD R2, R6, 0x1, R5 ;  /* 0x0000000106027824 */ /* 0x000fca00078e0205 */
[C---:B------:R-:W-:Y:S02]  /*0240*/  LOP3.LUT R4, R2.reuse, 0x3, RZ, 0xc0, !PT ;  /* 0x0000000302047812 */ /* 0x040fe400078ec0ff */
[----:B------:R-:W-:Y:S02]  /*0250*/  ISETP.GE.U32.AND P1, PT, R2, 0x3, PT ;  /* 0x000000030200780c */ /* 0x000fe40003f26070 */
[----:B------:R-:W-:-:S13]  /*0260*/  ISETP.NE.AND P0, PT, R4, 0x3, PT ;  /* 0x000000030400780c */ /* 0x000fda0003f05270 */
[----:B-1----:R-:W-:Y:S05]  /*0270*/  @!P0 BRA `(.L_x_6) ;  /* 0x0000000000408947 */ /* 0x002fea0003800000 */
[----:B------:R-:W0:Y:S01]  /*0280*/  LDC.64 R12, c[0x0][0x390] ;  /* 0x0000e400ff0c7b82 */ /* 0x000e220000000a00 */
[----:B------:R-:W-:-:S04]  /*0290*/  IADD3 R2, PT, PT, R2, 0x1, RZ ;  /* 0x0000000102027810 */ /* 0x000fc80007ffe0ff */
[----:B------:R-:W-:-:S03]  /*02a0*/  LOP3.LUT R2, R2, 0x3, RZ, 0xc0, !PT ;  /* 0x0000000302027812 */ /* 0x000fc600078ec0ff */
[----:B------:R-:W1:Y:S01]  /*02b0*/  LDC.64 R10, c[0x0][0x380] ;  /* 0x0000e000ff0a7b82 */ /* 0x000e620000000a00 */
[----:B------:R-:W-:-:S07]  /*02c0*/  IADD3 R2, PT, PT, -R2, RZ, RZ ;  /* 0x000000ff02027210 */ /* 0x000fce0007ffe1ff */
[----:B------:R-:W2:Y:S02]  /*02d0*/  LDC.64 R14, c[0x0][0x388] ;  /* 0x0000e200ff0e7b82 */ /* 0x000ea40000000a00 */
.L_x_7:
[----:B0-----:R-:W-:-:S04]  /*02e0*/  IMAD.WIDE R6, R3, 0x4, R12 ;  /* 0x0000000403067825 */ /* 0x001fc800078e020c */
[C---:B--2---:R-:W-:Y:S01]  /*02f0*/  IMAD.WIDE R8, R3.reuse, 0x4, R14 ;  /* 0x0000000403087825 */ /* 0x044fe200078e020e */
[----:B---3--:R-:W2:Y:S04]  /*0300*/  LDG.E.CONSTANT R17, desc[UR4][R6.64] ;  /* 0x0000000406117981 */ /* 0x008ea8000c1e9900 */
[----:B------:R-:W2:Y:S01]  /*0310*/  LDG.E.CONSTANT R16, desc[UR4][R8.64] ;  /* 0x0000000408107981 */ /* 0x000ea2000c1e9900 */
[----:B-1----:R-:W-:Y:S01]  /*0320*/  IMAD.WIDE R4, R3, 0x8, R10 ;  /* 0x0000000803047825 */ /* 0x002fe200078e020a */
[----:B------:R-:W-:-:S03]  /*0330*/  IADD3 R3, PT, PT, R0, R3, RZ ;  /* 0x0000000300037210 */ /* 0x000fc60007ffe0ff */
[----:B------:R-:W-:-:S05]  /*0340*/  VIADD R2, R2, 0x1 ;  /* 0x0000000102027836 */ /* 0x000fca0000000000 */
[----:B------:R-:W-:Y:S01]  /*0350*/  ISETP.NE.AND P0, PT, R2, RZ, PT ;  /* 0x000000ff0200720c */ /* 0x000fe20003f05270 */
[----:B--2---:R3:W-:-:S12]  /*0360*/  STG.E.64 desc[UR4][R4.64], R16 ;  /* 0x0000001004007986 */ /* 0x0047d8000c101b04 */
[----:B------:R-:W-:Y:S05]  /*0370*/  @P0 BRA `(.L_x_7) ;  /* 0xfffffffc00d80947 */ /* 0x000fea000383ffff */
.L_x_6:
[----:B------:R-:W-:Y:S05]  /*0380*/  BSYNC.RECONVERGENT B0 ;  /* 0x0000000000007941 */ /* 0x000fea0003800200 */
.L_x_5:
[----:B------:R-:W-:Y:S05]  /*0390*/  @!P1 EXIT ;  /* 0x000000000000994d */ /* 0x000fea0003800000 */
.L_x_8:
[----:B0--3--:R-:W0:Y:S08]  /*03a0*/  LDC.64 R4, c[0x0][0x388] ;  /* 0x0000e200ff047b82 */ /* 0x009e300000000a00 */
[----:B------:R-:W1:Y:S08]  /*03b0*/  LDC.64 R6, c[0x0][0x390] ;  /* 0x0000e400ff067b82 */ /* 0x000e700000000a00 */
[----:B------:R-:W2:Y:S01]  /*03c0*/  LDC.64 R28, c[0x0][0x380] ;  /* 0x0000e000ff1c7b82 */ /* 0x000ea20000000a00 */
[----:B0-----:R-:W-:-:S05]  /*03d0*/  IMAD.WIDE R16, R3, 0x4, R4 ;  /* 0x0000000403107825 */ /* 0x001fca00078e0204 */
[----:B------:R0:W3:Y:S01]  /*03e0*/  LDG.E.CONSTANT R4, desc[UR4][R16.64] ;  /* 0x0000000410047981 */ /* 0x0000e2000c1e9900 */
[----:B------:R-:W-:-:S04]  /*03f0*/  IMAD.WIDE R12, R0, 0x4, R16 ;  /* 0x00000004000c7825 */ /* 0x000fc800078e0210 */
[----:B-1----:R-:W-:Y:S02]  /*0400*/  IMAD.WIDE R26, R3, 0x4, R6 ;  /* 0x00000004031a7825 */ /* 0x002fe400078e0206 */
[----:B------:R1:W4:Y:S02]  /*0410*/  LDG.E.CONSTANT R6, desc[UR4][R12.64] ;  /* 0x000000040c067981 */ /* 0x000324000c1e9900 */
[C---:B------:R-:W-:Y:S02]  /*0420*/  IMAD.WIDE R18, R0.reuse, 0x4, R12 ;  /* 0x0000000400127825 */ /* 0x040fe400078e020c */
[----:B------:R-:W3:Y:S02]  /*0430*/  LDG.E.CONSTANT R5, desc[UR4][R26.64] ;  /* 0x000000041a057981 */ /* 0x000ee4000c1e9900 */
[C---:B------:R-:W-:Y:S02]  /*0440*/  IMAD.WIDE R14, R0.reuse, 0x4, R26 ;  /* 0x00000004000e7825 */ /* 0x040fe400078e021a */
[----:B------:R5:W4:Y:S02]  /*0450*/  LDG.E.CONSTANT R8, desc[UR4][R18.64] ;  /* 0x0000000412087981 */ /* 0x000b24000c1e9900 */
[----:B------:R-:W-:-:S02]  /*0460*/  IMAD.WIDE R22, R0, 0x4, R18 ;  /* 0x0000000400167825 */ /* 0x000fc400078e0212 */
[----:B------:R-:W4:Y:S02]  /*0470*/  LDG.E.CONSTANT R7, desc[UR4][R14.64] ;  /* 0x000000040e077981 */ /* 0x000f24000c1e9900 */
[C---:B------:R-:W-:Y:S02]  /*0480*/  IMAD.WIDE R20, R0.reuse, 0x4, R14 ;  /* 0x0000000400147825 */ /* 0x040fe400078e020e */
[----:B------:R-:W4:Y:S02]  /*0490*/  LDG.E.CONSTANT R10, desc[UR4][R22.64] ;  /* 0x00000004160a7981 */ /* 0x000f24000c1e9900 */
[----:B------:R-:W-:Y:S02]  /*04a0*/  IMAD.WIDE R24, R0, 0x4, R20 ;  /* 0x0000000400187825 */ /* 0x000fe400078e0214 */
[----:B------:R-:W4:Y:S04]  /*04b0*/  LDG.E.CONSTANT R9, desc[UR4][R20.64] ;  /* 0x0000000414097981 */ /* 0x000f28000c1e9900 */
[----:B------:R-:W4:Y:S01]  /*04c0*/  LDG.E.CONSTANT R11, desc[UR4][R24.64] ;  /* 0x00000004180b7981 */ /* 0x000f22000c1e9900 */
[----:B--2---:R-:W-:-:S04]  /*04d0*/  IMAD.WIDE R28, R3, 0x8, R28 ;  /* 0x00000008031c7825 */ /* 0x004fc800078e021c */
[----:B0-----:R-:W-:-:S04]  /*04e0*/  IMAD.WIDE R16, R0, 0x8, R28 ;  /* 0x0000000800107825 */ /* 0x001fc800078e021c */
[----:B-1----:R-:W-:-:S04]  /*04f0*/  IMAD.WIDE R12, R0, 0x8, R16 ;  /* 0x00000008000c7825 */ /* 0x002fc800078e0210 */
[C---:B-----5:R-:W-:Y:S01]  /*0500*/  IMAD.WIDE R18, R0.reuse, 0x8, R12 ;  /* 0x0000000800127825 */ /* 0x060fe200078e020c */
[----:B------:R-:W-:-:S04]  /*0510*/  LEA R3, R0, R3, 0x2 ;  /* 0x0000000300037211 */ /* 0x000fc800078e10ff */
[----:B------:R-:W-:Y:S01]  /*0520*/  ISETP.GE.AND P0, PT, R3, UR6, PT ;  /* 0x0000000603007c0c */ /* 0x000fe2000bf06270 */
[----:B---3--:R0:W-:Y:S04]  /*0530*/  STG.E.64 desc[UR4][R28.64], R4 ;  /* 0x000000041c007986 */ /* 0x0081e8000c101b04 */
[----:B----4-:R0:W-:Y:S04]  /*0540*/  STG.E.64 desc[UR4][R16.64], R6 ;  /* 0x0000000610007986 */ /* 0x0101e8000c101b04 */
[----:B------:R0:W-:Y:S04]  /*0550*/  STG.E.64 desc[UR4][R12.64], R8 ;  /* 0x000000080c007986 */ /* 0x0001e8000c101b04 */
[----:B------:R0:W-:Y:S01]  /*0560*/  STG.E.64 desc[UR4][R18.64], R10 ;  /* 0x0000000a12007986 */ /* 0x0001e2000c101b04 */
[----:B------:R-:W-:Y:S05]  /*0570*/  @!P0 BRA `(.L_x_8) ;  /* 0xfffffffc00888947 */ /* 0x000fea000383ffff */
[----:B------:R-:W-:Y:S05]  /*0580*/  EXIT ;  /* 0x000000000000794d */ /* 0x000fea0003800000 */
.L_x_9:
        /* <DEDUP_REMOVED lines=15> */
.L_x_11:


//--------------------- .nv.shared.reserved.0     --------------------------
	.section	.nv.shared.reserved.0,"aw",@nobits
	.weak		__nv_reservedSMEM_offset_0_alias
	.size		__nv_reservedSMEM_offset_0_alias, 0, 64
	.other		__nv_reservedSMEM_offset_0_alias,@"STO_CUDA_RESERVED_SHARED STV_DEFAULT"
__nv_reservedSMEM_offset_0_alias:
	.zero		0
	.zero		64


//--------------------- .nv.constant0.deinterleave --------------------------
	.section	.nv.constant0.deinterleave,"a",@progbits
	.sectionflags	@""
	.align	4
.nv.constant0.deinterleave:
	.zero		924


//--------------------- .nv.constant0.interleave  --------------------------
	.section	.nv.constant0.interleave,"a",@progbits
	.sectionflags	@""
	.align	4
.nv.constant0.interleave:
	.zero		924


//--------------------- SYMBOLS --------------------------

	.type		.nv.reservedSmem.offset0,@object
	.size		.nv.reservedSmem.offset0,0x4
